//
// Generated by LLVM NVPTX Back-End
//

.version 7.5
.target sm_80
.address_size 64

	// .globl	mean_kernel_1_0d1d2
.extern .shared .align 1 .b8 global_smem[];

.visible .entry mean_kernel_1_0d1d2(
	.param .u64 mean_kernel_1_0d1d2_param_0,
	.param .u64 mean_kernel_1_0d1d2_param_1,
	.param .u32 mean_kernel_1_0d1d2_param_2
)
.maxntid 128, 1, 1
{
	.reg .pred 	%p<9>;
	.reg .b32 	%r<39>;
	.reg .b64 	%rd<52>;

	ld.param.u64 	%rd8, [mean_kernel_1_0d1d2_param_0];
	ld.param.u64 	%rd9, [mean_kernel_1_0d1d2_param_1];
	mov.u32 	%r27, %tid.x;
	and.b32  	%r28, %r27, 31;
	ld.param.u32 	%r29, [mean_kernel_1_0d1d2_param_2];
	shr.u32 	%r30, %r27, 2;
	and.b32  	%r31, %r30, 1073741816;
	and.b32  	%r32, %r27, 63;
	mov.u32 	%r33, %ctaid.x;
	shl.b32 	%r34, %r33, 6;
	or.b32  	%r35, %r34, %r32;
	mul.wide.s32 	%rd10, %r35, 8;
	add.s64 	%rd2, %rd8, %rd10;
	setp.lt.s32 	%p1, %r35, %r29;
	mov.u64 	%rd3, 0;
	@%p1 ld.global.b64 { %rd1 }, [ %rd2 + 0 ];
	@!%p1 mov.u64 %rd1, %rd3;
	shr.u64 	%rd11, %rd1, 32;
	cvt.u32.u64 	%r4, %rd11;
	cvt.u32.u64 	%r2, %rd1;
	setp.eq.s32 	%p3, %r28, 0;
	shfl.sync.bfly.b32 %r1, %r2, 0x10, 0x1f, 0xffffffff;
	shfl.sync.bfly.b32 %r3, %r4, 0x10, 0x1f, 0xffffffff;
	cvt.u64.u32 	%rd12, %r1;
	cvt.u64.u32 	%rd13, %r3;
	shl.b64 	%rd14, %rd13, 32;
	or.b64  	%rd15, %rd12, %rd14;
	add.s64 	%rd16, %rd1, %rd15;
	shr.u64 	%rd17, %rd16, 32;
	cvt.u32.u64 	%r8, %rd17;
	cvt.u32.u64 	%r6, %rd16;
	shfl.sync.bfly.b32 %r5, %r6, 0x8, 0x1f, 0xffffffff;
	shfl.sync.bfly.b32 %r7, %r8, 0x8, 0x1f, 0xffffffff;
	cvt.u64.u32 	%rd18, %r5;
	cvt.u64.u32 	%rd19, %r7;
	shl.b64 	%rd20, %rd19, 32;
	or.b64  	%rd21, %rd18, %rd20;
	add.s64 	%rd22, %rd16, %rd21;
	shr.u64 	%rd23, %rd22, 32;
	cvt.u32.u64 	%r12, %rd23;
	cvt.u32.u64 	%r10, %rd22;
	shfl.sync.bfly.b32 %r9, %r10, 0x4, 0x1f, 0xffffffff;
	shfl.sync.bfly.b32 %r11, %r12, 0x4, 0x1f, 0xffffffff;
	cvt.u64.u32 	%rd24, %r9;
	cvt.u64.u32 	%rd25, %r11;
	shl.b64 	%rd26, %rd25, 32;
	or.b64  	%rd27, %rd24, %rd26;
	add.s64 	%rd28, %rd22, %rd27;
	shr.u64 	%rd29, %rd28, 32;
	cvt.u32.u64 	%r16, %rd29;
	cvt.u32.u64 	%r14, %rd28;
	shfl.sync.bfly.b32 %r13, %r14, 0x2, 0x1f, 0xffffffff;
	shfl.sync.bfly.b32 %r15, %r16, 0x2, 0x1f, 0xffffffff;
	cvt.u64.u32 	%rd30, %r13;
	cvt.u64.u32 	%rd31, %r15;
	shl.b64 	%rd32, %rd31, 32;
	or.b64  	%rd33, %rd30, %rd32;
	add.s64 	%rd34, %rd28, %rd33;
	shr.u64 	%rd35, %rd34, 32;
	cvt.u32.u64 	%r20, %rd35;
	cvt.u32.u64 	%r18, %rd34;
	shfl.sync.bfly.b32 %r17, %r18, 0x1, 0x1f, 0xffffffff;
	shfl.sync.bfly.b32 %r19, %r20, 0x1, 0x1f, 0xffffffff;
	cvt.u64.u32 	%rd36, %r17;
	cvt.u64.u32 	%rd37, %r19;
	shl.b64 	%rd38, %rd37, 32;
	or.b64  	%rd39, %rd36, %rd38;
	add.s64 	%rd4, %rd34, %rd39;
	mov.u32 	%r36, global_smem;
	add.s32 	%r21, %r36, %r31;
	@%p3 st.shared.b64 [ %r21 + 0 ], %rd4;
	bar.sync 	0;
	shl.b32 	%r37, %r27, 3;
	add.s32 	%r26, %r36, %r37;
	ld.shared.u32 	%rd40, [%r26];
	ld.shared.u32 	%rd41, [%r26+4];
	shl.b64 	%rd42, %rd41, 32;
	or.b64  	%rd43, %rd42, %rd40;
	cvt.u32.u64 	%r25, %rd41;
	cvt.u32.u64 	%r23, %rd40;
	shfl.sync.bfly.b32 %r22, %r23, 0x1, 0x1f, 0xffffffff;
	shfl.sync.bfly.b32 %r24, %r25, 0x1, 0x1f, 0xffffffff;
	cvt.u64.u32 	%rd44, %r22;
	cvt.u64.u32 	%rd45, %r24;
	shl.b64 	%rd46, %rd45, 32;
	or.b64  	%rd47, %rd44, %rd46;
	add.s64 	%rd5, %rd43, %rd47;
	setp.lt.s32 	%p6, %r27, 2;
	and.b32  	%r38, %r27, 1;
	setp.eq.b32 	%p7, %r38, 1;
	not.pred 	%p8, %p7;
	and.pred  	%p4, %p6, %p8;
	@%p4 st.shared.b64 [ %r26 + 0 ], %rd5;
	bar.sync 	0;
	ld.shared.u32 	%rd48, [global_smem+4];
	shl.b64 	%rd49, %rd48, 32;
	ld.shared.u32 	%rd50, [global_smem];
	or.b64  	%rd6, %rd49, %rd50;
	mul.wide.s32 	%rd51, %r33, 8;
	add.s64 	%rd7, %rd9, %rd51;
	mov.pred 	%p5, -1;
	@%p5 st.global.b64 [ %rd7 + 0 ], { %rd6 };
	ret;

}


// ===== COMPILED SASS (sm_100) =====

	.target	sm_100

	.elftype	@"ET_EXEC"


//--------------------- .note.nv.tkinfo           --------------------------
	.section	.note.nv.tkinfo,"",@"SHT_NOTE"
	.sectionflags	@"SHF_NOTE_NV_TKINFO"
	.tkinfo
        /*0018*/ 	.word	0x00000002
        /*0030*/ 	.string	""
        /*0030*/ 	.string	"ptxas"
        /*0030*/ 	.string	"Cuda compilation tools, release 13.0, V13.0.88"
        /*0030*/ 	.string	"Build cuda_13.0.r13.0/compiler.36424714_0"
        /*0030*/ 	.string	"-arch sm_100 "



//--------------------- .note.nv.cuinfo           --------------------------
	.section	.note.nv.cuinfo,"",@"SHT_NOTE"
	.sectionflags	@"SHF_NOTE_NV_CUINFO"
        /*0018*/ 	.short	0x0002
        /*001a*/ 	.short	0x0050
        /*001c*/ 	.short	0x0082
	.zero		2


//--------------------- .nv.info                  --------------------------
	.section	.nv.info,"",@"SHT_CUDA_INFO"
	.align	4


	//----- nvinfo : EIATTR_REGCOUNT
	.align		4
        /*0000*/ 	.byte	0x04, 0x2f
        /*0002*/ 	.short	(.L_1 - .L_0)
	.align		4
.L_0:
        /*0004*/ 	.word	index@(mean_kernel_1_0d1d2)
        /*0008*/ 	.word	0x00000010


	//----- nvinfo : EIATTR_FRAME_SIZE
	.align		4
.L_1:
        /*000c*/ 	.byte	0x04, 0x11
        /*000e*/ 	.short	(.L_3 - .L_2)
	.align		4
.L_2:
        /*0010*/ 	.word	index@(mean_kernel_1_0d1d2)
        /*0014*/ 	.word	0x00000000


	//----- nvinfo : EIATTR_MIN_STACK_SIZE
	.align		4
.L_3:
        /*0018*/ 	.byte	0x04, 0x12
        /*001a*/ 	.short	(.L_5 - .L_4)
	.align		4
.L_4:
        /*001c*/ 	.word	index@(mean_kernel_1_0d1d2)
        /*0020*/ 	.word	0x00000000
.L_5:


//--------------------- .nv.compat                --------------------------
	.section	.nv.compat,"",@"SHT_CUDA_COMPAT_INFO"
	.align	4
        /*0000*/ 	.byte	0x02, 0x09, 0x00, 0x00, 0x02, 0x02, 0x01, 0x00, 0x02, 0x05, 0x05, 0x00, 0x03, 0x07, 0x01, 0x01
        /*0010*/ 	.byte	0x02, 0x03, 0x00, 0x00, 0x02, 0x06, 0x01, 0x00, 0x04, 0x0b, 0x08, 0x00, 0x09, 0x00, 0x00, 0x00
        /*0020*/ 	.byte	0x00, 0x00, 0x00, 0x00


//--------------------- .nv.info.mean_kernel_1_0d1d2 --------------------------
	.section	.nv.info.mean_kernel_1_0d1d2,"",@"SHT_CUDA_INFO"
	.sectionflags	@""
	.align	4


	//----- nvinfo : EIATTR_CUDA_API_VERSION
	.align		4
        /*0000*/ 	.byte	0x04, 0x37
        /*0002*/ 	.short	(.L_7 - .L_6)
.L_6:
        /*0004*/ 	.word	0x00000082


	//----- nvinfo : EIATTR_KPARAM_INFO
	.align		4
.L_7:
        /*0008*/ 	.byte	0x04, 0x17
        /*000a*/ 	.short	(.L_9 - .L_8)
.L_8:
        /*000c*/ 	.word	0x00000000
        /*0010*/ 	.short	0x0002
        /*0012*/ 	.short	0x0010
        /*0014*/ 	.byte	0x00, 0xf0, 0x11, 0x00


	//----- nvinfo : EIATTR_KPARAM_INFO
	.align		4
.L_9:
        /*0018*/ 	.byte	0x04, 0x17
        /*001a*/ 	.short	(.L_11 - .L_10)
.L_10:
        /*001c*/ 	.word	0x00000000
        /*0020*/ 	.short	0x0001
        /*0022*/ 	.short	0x0008
        /*0024*/ 	.byte	0x00, 0xf0, 0x21, 0x00


	//----- nvinfo : EIATTR_KPARAM_INFO
	.align		4
.L_11:
        /*0028*/ 	.byte	0x04, 0x17
        /*002a*/ 	.short	(.L_13 - .L_12)
.L_12:
        /*002c*/ 	.word	0x00000000
        /*0030*/ 	.short	0x0000
        /*0032*/ 	.short	0x0000
        /*0034*/ 	.byte	0x00, 0xf0, 0x21, 0x00


	//----- nvinfo : EIATTR_SPARSE_MMA_MASK
	.align		4
.L_13:
        /*0038*/ 	.byte	0x03, 0x50
        /*003a*/ 	.short	0x0000


	//----- nvinfo : EIATTR_MAXREG_COUNT
	.align		4
        /*003c*/ 	.byte	0x03, 0x1b
        /*003e*/ 	.short	0x00ff


	//----- nvinfo : EIATTR_NUM_BARRIERS
	.align		4
        /*0040*/ 	.byte	0x02, 0x4c
        /*0042*/ 	.byte	0x01
	.zero		1


	//----- nvinfo : EIATTR_MERCURY_ISA_VERSION
	.align		4
        /*0044*/ 	.byte	0x03, 0x5f
        /*0046*/ 	.short	0x0101


	//----- nvinfo : EIATTR_COOP_GROUP_MASK_REGIDS
	.align		4
        /*0048*/ 	.byte	0x04, 0x29
        /*004a*/ 	.short	(.L_15 - .L_14)


	//   ....[0]....
.L_14:
        /*004c*/ 	.word	0xffffffff


	//   ....[1]....
        /*0050*/ 	.word	0xffffffff


	//   ....[2]....
        /*0054*/ 	.word	0xffffffff


	//   ....[3]....
        /*0058*/ 	.word	0xffffffff


	//   ....[4]....
        /*005c*/ 	.word	0xffffffff


	//   ....[5]....
        /*0060*/ 	.word	0xffffffff


	//   ....[6]....
        /*0064*/ 	.word	0xffffffff


	//   ....[7]....
        /*0068*/ 	.word	0xffffffff


	//   ....[8]....
        /*006c*/ 	.word	0xffffffff


	//   ....[9]....
        /*0070*/ 	.word	0xffffffff


	//   ....[10]....
        /*0074*/ 	.word	0xffffffff


	//   ....[11]....
        /*0078*/ 	.word	0xffffffff


	//----- nvinfo : EIATTR_COOP_GROUP_INSTR_OFFSETS
	.align		4
.L_15:
        /*007c*/ 	.byte	0x04, 0x28
        /*007e*/ 	.short	(.L_17 - .L_16)


	//   ....[0]....
.L_16:
        /*0080*/ 	.word	0x00000100


	//   ....[1]....
        /*0084*/ 	.word	0x00000110


	//   ....[2]....
        /*0088*/ 	.word	0x00000140


	//   ....[3]....
        /*008c*/ 	.word	0x00000150


	//   ....[4]....
        /*0090*/ 	.word	0x00000180


	//   ....[5]....
        /*0094*/ 	.word	0x00000190


	//   ....[6]....
        /*0098*/ 	.word	0x000001d0


	//   ....[7]....
        /*009c*/ 	.word	0x000001f0


	//   ....[8]....
        /*00a0*/ 	.word	0x00000240


	//   ....[9]....
        /*00a4*/ 	.word	0x00000260


	//   ....[10]....
        /*00a8*/ 	.word	0x00000300


	//   ....[11]....
        /*00ac*/ 	.word	0x00000310


	//----- nvinfo : EIATTR_VRC_CTA_INIT_COUNT
	.align		4
.L_17:
        /*00b0*/ 	.byte	0x02, 0x4a
	.zero		1
	.zero		1


	//----- nvinfo : EIATTR_EXIT_INSTR_OFFSETS
	.align		4
        /*00b4*/ 	.byte	0x04, 0x1c
        /*00b6*/ 	.short	(.L_19 - .L_18)


	//   ....[0]....
.L_18:
        /*00b8*/ 	.word	0x000003a0


	//----- nvinfo : EIATTR_MAX_THREADS
	.align		4
.L_19:
        /*00bc*/ 	.byte	0x04, 0x05
        /*00be*/ 	.short	(.L_21 - .L_20)
.L_20:
        /*00c0*/ 	.word	0x00000080
        /*00c4*/ 	.word	0x00000001
        /*00c8*/ 	.word	0x00000001


	//----- nvinfo : EIATTR_CBANK_PARAM_SIZE
	.align		4
.L_21:
        /*00cc*/ 	.byte	0x03, 0x19
        /*00ce*/ 	.short	0x0014


	//----- nvinfo : EIATTR_PARAM_CBANK
	.align		4
        /*00d0*/ 	.byte	0x04, 0x0a
        /*00d2*/ 	.short	(.L_23 - .L_22)
	.align		4
.L_22:
        /*00d4*/ 	.word	index@(.nv.constant0.mean_kernel_1_0d1d2)
        /*00d8*/ 	.short	0x0380
        /*00da*/ 	.short	0x0014


	//----- nvinfo : EIATTR_SW_WAR
	.align		4
.L_23:
        /*00dc*/ 	.byte	0x04, 0x36
        /*00de*/ 	.short	(.L_25 - .L_24)
.L_24:
        /*00e0*/ 	.word	0x00000008
.L_25:


//--------------------- .nv.callgraph             --------------------------
	.section	.nv.callgraph,"",@"SHT_CUDA_CALLGRAPH"
	.align	4
	.sectionentsize	8
	.align		4
        /*0000*/ 	.word	0x00000000
	.align		4
        /*0004*/ 	.word	0xffffffff
	.align		4
        /*0008*/ 	.word	0x00000000
	.align		4
        /*000c*/ 	.word	0xfffffffe
	.align		4
        /*0010*/ 	.word	0x00000000
	.align		4
        /*0014*/ 	.word	0xfffffffd
	.align		4
        /*0018*/ 	.word	0x00000000
	.align		4
        /*001c*/ 	.word	0xfffffffc


//--------------------- .text.mean_kernel_1_0d1d2 --------------------------
	.section	.text.mean_kernel_1_0d1d2,"ax",@progbits
	.align	128
        .global         mean_kernel_1_0d1d2
        .type           mean_kernel_1_0d1d2,@function
        .size           mean_kernel_1_0d1d2,(.L_x_1 - mean_kernel_1_0d1d2)
        .other          mean_kernel_1_0d1d2,@"STO_CUDA_ENTRY STV_DEFAULT"
mean_kernel_1_0d1d2:
.text.mean_kernel_1_0d1d2:
[----:B------:R-:W-:Y:S01]  /*0000*/  LDC R1, c[0x0][0x37c] ;  /* 0x0000df00ff017b82 */ /* 0x000fe20000000800 */
[----:B------:R-:W0:Y:S01]  /*0010*/  S2R R8, SR_TID.X ;  /* 0x0000000000087919 */ /* 0x000e220000002100 */
[----:B------:R-:W1:Y:S06]  /*0020*/  LDCU UR4, c[0x0][0x390] ;  /* 0x00007200ff0477ac */ /* 0x000e6c0008000800 */
[----:B------:R-:W2:Y:S01]  /*0030*/  LDC.64 R2, c[0x0][0x380] ;  /* 0x0000e000ff027b82 */ /* 0x000ea20000000a00 */
[----:B------:R-:W3:Y:S01]  /*0040*/  S2R R0, SR_CTAID.X ;  /* 0x0000000000007919 */ /* 0x000ee20000002500 */
[----:B------:R-:W4:Y:S01]  /*0050*/  LDCU.64 UR6, c[0x0][0x358] ;  /* 0x00006b00ff0677ac */ /* 0x000f220008000a00 */
[----:B0-----:R-:W-:-:S05]  /*0060*/  LOP3.LUT R7, R8, 0x3f, RZ, 0xc0, !PT ;  /* 0x0000003f08077812 */ /* 0x001fca00078ec0ff */
[----:B---3--:R-:W-:-:S04]  /*0070*/  IMAD R7, R0, 0x40, R7 ;  /* 0x0000004000077824 */ /* 0x008fc800078e0207 */
[C---:B--2---:R-:W-:Y:S01]  /*0080*/  IMAD.WIDE R2, R7.reuse, 0x8, R2 ;  /* 0x0000000807027825 */ /* 0x044fe200078e0202 */
[----:B-1----:R-:W-:-:S13]  /*0090*/  ISETP.GE.AND P0, PT, R7, UR4, PT ;  /* 0x0000000407007c0c */ /* 0x002fda000bf06270 */
[----:B----4-:R-:W2:Y:S01]  /*00a0*/  @!P0 LDG.E.64 R4, desc[UR6][R2.64] ;  /* 0x0000000602048981 */ /* 0x010ea2000c1e1b00 */
[----:B------:R-:W0:Y:S01]  /*00b0*/  S2UR UR5, SR_CgaCtaId ;  /* 0x00000000000579c3 */ /* 0x000e220000008800 */
[----:B------:R-:W-:Y:S02]  /*00c0*/  UMOV UR4, 0x400 ;  /* 0x0000040000047882 */ /* 0x000fe40000000000 */
[----:B0-----:R-:W-:Y:S01]  /*00d0*/  ULEA UR4, UR5, UR4, 0x18 ;  /* 0x0000000405047291 */ /* 0x001fe2000f8ec0ff */
[----:B--2---:R-:W-:Y:S02]  /*00e0*/  SEL R13, R4, RZ, !P0 ;  /* 0x000000ff040d7207 */ /* 0x004fe40004000000 */
[----:B------:R-:W-:-:S03]  /*00f0*/  SEL R6, R5, RZ, !P0 ;  /* 0x000000ff05067207 */ /* 0x000fc60004000000 */
[----:B------:R-:W0:Y:S04]  /*0100*/  SHFL.BFLY PT, R4, R13, 0x10, 0x1f ;  /* 0x0e001f000d047f89 */ /* 0x000e2800000e0000 */
[----:B------:R-:W1:Y:S01]  /*0110*/  SHFL.BFLY PT, R5, R6, 0x10, 0x1f ;  /* 0x0e001f0006057f89 */ /* 0x000e6200000e0000 */
[----:B0-----:R-:W-:-:S05]  /*0120*/  IADD3 R11, P0, PT, R4, R13, RZ ;  /* 0x0000000d040b7210 */ /* 0x001fca0007f1e0ff */
[----:B-1----:R-:W-:Y:S01]  /*0130*/  IMAD.X R12, R5, 0x1, R6, P0 ;  /* 0x00000001050c7824 */ /* 0x002fe200000e0606 */
[----:B------:R-:W0:Y:S04]  /*0140*/  SHFL.BFLY PT, R4, R11, 0x8, 0x1f ;  /* 0x0d001f000b047f89 */ /* 0x000e2800000e0000 */
[----:B------:R-:W1:Y:S01]  /*0150*/  SHFL.BFLY PT, R5, R12, 0x8, 0x1f ;  /* 0x0d001f000c057f89 */ /* 0x000e6200000e0000 */
[----:B0-----:R-:W-:-:S05]  /*0160*/  IADD3 R9, P0, PT, R4, R11, RZ ;  /* 0x0000000b04097210 */ /* 0x001fca0007f1e0ff */
[----:B-1----:R-:W-:Y:S01]  /*0170*/  IMAD.X R4, R5, 0x1, R12, P0 ;  /* 0x0000000105047824 */ /* 0x002fe200000e060c */
[----:B------:R-:W0:Y:S04]  /*0180*/  SHFL.BFLY PT, R2, R9, 0x4, 0x1f ;  /* 0x0c801f0009027f89 */ /* 0x000e2800000e0000 */
[----:B------:R-:W1:Y:S01]  /*0190*/  SHFL.BFLY PT, R3, R4, 0x4, 0x1f ;  /* 0x0c801f0004037f89 */ /* 0x000e6200000e0000 */
[----:B0-----:R-:W-:Y:S02]  /*01a0*/  IADD3 R7, P0, PT, R2, R9, RZ ;  /* 0x0000000902077210 */ /* 0x001fe40007f1e0ff */
[----:B------:R-:W-:-:S03]  /*01b0*/  LEA R9, R8, UR4, 0x3 ;  /* 0x0000000408097c11 */ /* 0x000fc6000f8e18ff */
[----:B-1----:R-:W-:Y:S01]  /*01c0*/  IMAD.X R10, R3, 0x1, R4, P0 ;  /* 0x00000001030a7824 */ /* 0x002fe200000e0604 */
[----:B------:R-:W0:Y:S01]  /*01d0*/  SHFL.BFLY PT, R2, R7, 0x2, 0x1f ;  /* 0x0c401f0007027f89 */ /* 0x000e2200000e0000 */
[----:B------:R-:W-:-:S03]  /*01e0*/  SHF.R.U32.HI R4, RZ, 0x2, R8 ;  /* 0x00000002ff047819 */ /* 0x000fc60000011608 */
[----:B------:R-:W1:Y:S01]  /*01f0*/  SHFL.BFLY PT, R3, R10, 0x2, 0x1f ;  /* 0x0c401f000a037f89 */ /* 0x000e6200000e0000 */
[----:B0-----:R-:W-:Y:S02]  /*0200*/  IADD3 R5, P0, PT, R2, R7, RZ ;  /* 0x0000000702057210 */ /* 0x001fe40007f1e0ff */
[----:B------:R-:W-:Y:S02]  /*0210*/  LOP3.LUT R7, R4, 0x3ffffff8, RZ, 0xc0, !PT ;  /* 0x3ffffff804077812 */ /* 0x000fe400078ec0ff */
[C---:B------:R-:W-:Y:S01]  /*0220*/  LOP3.LUT R4, R8.reuse, 0x1, RZ, 0xc0, !PT ;  /* 0x0000000108047812 */ /* 0x040fe200078ec0ff */
[----:B-1----:R-:W-:Y:S01]  /*0230*/  IMAD.X R6, R3, 0x1, R10, P0 ;  /* 0x0000000103067824 */ /* 0x002fe200000e060a */
[----:B------:R-:W0:Y:S01]  /*0240*/  SHFL.BFLY PT, R2, R5, 0x1, 0x1f ;  /* 0x0c201f0005027f89 */ /* 0x000e2200000e0000 */
[----:B------:R-:W-:-:S03]  /*0250*/  LOP3.LUT P0, RZ, R8, 0x1f, RZ, 0xc0, !PT ;  /* 0x0000001f08ff7812 */ /* 0x000fc6000780c0ff */
[----:B------:R-:W1:Y:S01]  /*0260*/  SHFL.BFLY PT, R3, R6, 0x1, 0x1f ;  /* 0x0c201f0006037f89 */ /* 0x000e6200000e0000 */
[----:B0-----:R-:W-:-:S05]  /*0270*/  IADD3 R2, P1, PT, R2, R5, RZ ;  /* 0x0000000502027210 */ /* 0x001fca0007f3e0ff */
[----:B-1----:R-:W-:-:S05]  /*0280*/  IMAD.X R3, R3, 0x1, R6, P1 ;  /* 0x0000000103037824 */ /* 0x002fca00008e0606 */
[----:B------:R0:W-:Y:S01]  /*0290*/  @!P0 STS.64 [R7+UR4], R2 ;  /* 0x0000000207008988 */ /* 0x0001e20008000a04 */
[----:B------:R-:W-:Y:S01]  /*02a0*/  BAR.SYNC.DEFER_BLOCKING 0x0 ;  /* 0x0000000000007b1d */ /* 0x000fe20000010000 */
[----:B------:R-:W-:-:S04]  /*02b0*/  ISETP.NE.U32.AND P0, PT, R4, 0x1, PT ;  /* 0x000000010400780c */ /* 0x000fc80003f05070 */
[----:B------:R-:W-:-:S03]  /*02c0*/  ISETP.LT.AND P0, PT, R8, 0x2, P0 ;  /* 0x000000020800780c */ /* 0x000fc60000701270 */
[----:B0-----:R-:W0:Y:S01]  /*02d0*/  LDC.64 R2, c[0x0][0x388] ;  /* 0x0000e200ff027b82 */ /* 0x001e220000000a00 */
[----:B------:R-:W1:Y:S01]  /*02e0*/  LDS.64 R10, [R9] ;  /* 0x00000000090a7984 */ /* 0x000e620000000a00 */
[----:B0-----:R-:W-:-:S03]  /*02f0*/  IMAD.WIDE R2, R0, 0x8, R2 ;  /* 0x0000000800027825 */ /* 0x001fc600078e0202 */
[----:B-1----:R-:W0:Y:S04]  /*0300*/  SHFL.BFLY PT, R5, R10, 0x1, 0x1f ;  /* 0x0c201f000a057f89 */ /* 0x002e2800000e0000 */
[----:B------:R-:W1:Y:S01]  /*0310*/  SHFL.BFLY PT, R6, R11, 0x1, 0x1f ;  /* 0x0c201f000b067f89 */ /* 0x000e6200000e0000 */
[----:B0-----:R-:W-:-:S05]  /*0320*/  IADD3 R4, P1, PT, R10, R5, RZ ;  /* 0x000000050a047210 */ /* 0x001fca0007f3e0ff */
[----:B-1----:R-:W-:-:S05]  /*0330*/  IMAD.X R5, R6, 0x1, R11, P1 ;  /* 0x0000000106057824 */ /* 0x002fca00008e060b */
[----:B------:R-:W-:Y:S01]  /*0340*/  @P0 STS.64 [R9], R4 ;  /* 0x0000000409000388 */ /* 0x000fe20000000a00 */
[----:B------:R-:W-:Y:S06]  /*0350*/  BAR.SYNC.DEFER_BLOCKING 0x0 ;  /* 0x0000000000007b1d */ /* 0x000fec0000010000 */
[----:B------:R-:W0:Y:S02]  /*0360*/  LDS.64 R6, [UR4] ;  /* 0x00000004ff067984 */ /* 0x000e240008000a00 */
[----:B0-----:R-:W-:Y:S02]  /*0370*/  IMAD.MOV.U32 R4, RZ, RZ, R6 ;  /* 0x000000ffff047224 */ /* 0x001fe400078e0006 */
[----:B------:R-:W-:-:S05]  /*0380*/  IMAD.MOV.U32 R5, RZ, RZ, R7 ;  /* 0x000000ffff057224 */ /* 0x000fca00078e0007 */
[----:B------:R-:W-:Y:S01]  /*0390*/  STG.E.64 desc[UR6][R2.64], R4 ;  /* 0x0000000402007986 */ /* 0x000fe2000c101b06 */
[----:B------:R-:W-:Y:S05]  /*03a0*/  EXIT ;  /* 0x000000000000794d */ /* 0x000fea0003800000 */
.L_x_0:
[----:B------:R-:W-:-:S00]  /*03b0*/  BRA `(.L_x_0) ;  /* 0xfffffffc00fc7947 */ /* 0x000fc0000383ffff */
[----:B------:R-:W-:-:S00]  /*03c0*/  NOP ;  /* 0x0000000000007918 */ /* 0x000fc00000000000 */
        /* <DEDUP_REMOVED lines=11> */
.L_x_1:


//--------------------- .nv.shared.mean_kernel_1_0d1d2 --------------------------
	.section	.nv.shared.mean_kernel_1_0d1d2,"aw",@nobits
	.sectionflags	@""
	.align	16
	.zero		1024


//--------------------- .nv.shared.reserved.0     --------------------------
	.section	.nv.shared.reserved.0,"aw",@nobits
	.weak		__nv_reservedSMEM_offset_0_alias
	.size		__nv_reservedSMEM_offset_0_alias, 0, 64
	.other		__nv_reservedSMEM_offset_0_alias,@"STO_CUDA_RESERVED_SHARED STV_DEFAULT"
__nv_reservedSMEM_offset_0_alias:
	.zero		0
	.zero		64


//--------------------- .nv.constant0.mean_kernel_1_0d1d2 --------------------------
	.section	.nv.constant0.mean_kernel_1_0d1d2,"a",@progbits
	.sectionflags	@""
	.align	4
.nv.constant0.mean_kernel_1_0d1d2:
	.zero		916


//--------------------- SYMBOLS --------------------------

	.type		.nv.reservedSmem.offset0,@object
	.size		.nv.reservedSmem.offset0,0x4
	.type		.nv.reservedSmem.cap,@object
	.size		.nv.reservedSmem.cap,0x4
